//
// Generated by NVIDIA NVVM Compiler
//
// Compiler Build ID: CL-36424714
// Cuda compilation tools, release 13.0, V13.0.88
// Based on NVVM 20.0.0
//

.version 9.0
.target sm_100
.address_size 64

	// .globl	_Z9matvecMulPyS_S_i

.visible .entry _Z9matvecMulPyS_S_i(
	.param .u64 .ptr .align 1 _Z9matvecMulPyS_S_i_param_0,
	.param .u64 .ptr .align 1 _Z9matvecMulPyS_S_i_param_1,
	.param .u64 .ptr .align 1 _Z9matvecMulPyS_S_i_param_2,
	.param .u32 _Z9matvecMulPyS_S_i_param_3
)
{
	.reg .pred 	%p<11>;
	.reg .b32 	%r<30>;
	.reg .b64 	%rd<95>;

	ld.param.u64 	%rd20, [_Z9matvecMulPyS_S_i_param_0];
	ld.param.u64 	%rd21, [_Z9matvecMulPyS_S_i_param_1];
	ld.param.u64 	%rd19, [_Z9matvecMulPyS_S_i_param_2];
	ld.param.u32 	%r16, [_Z9matvecMulPyS_S_i_param_3];
	cvta.to.global.u64 	%rd1, %rd21;
	cvta.to.global.u64 	%rd2, %rd20;
	mov.u32 	%r17, %ctaid.x;
	mov.u32 	%r18, %ntid.x;
	mov.u32 	%r19, %tid.x;
	mad.lo.s32 	%r1, %r17, %r18, %r19;
	setp.ge.s32 	%p1, %r1, %r16;
	@%p1 bra 	$L__BB0_14;
	setp.lt.s32 	%p2, %r16, 1;
	mov.b64 	%rd94, 0;
	@%p2 bra 	$L__BB0_13;
	mul.lo.s32 	%r2, %r16, %r1;
	and.b32  	%r3, %r16, 7;
	setp.lt.u32 	%p3, %r16, 8;
	mov.b64 	%rd94, 0;
	mov.b32 	%r28, 0;
	@%p3 bra 	$L__BB0_5;
	and.b32  	%r28, %r16, 2147483640;
	neg.s32 	%r26, %r28;
	add.s64 	%rd3, %rd2, 32;
	add.s64 	%rd86, %rd1, 32;
	mov.b64 	%rd94, 0;
	mov.u32 	%r25, %r2;
$L__BB0_4:
	.pragma "nounroll";
	mul.wide.s32 	%rd26, %r25, 8;
	add.s64 	%rd27, %rd3, %rd26;
	ld.global.u64 	%rd28, [%rd27+-32];
	ld.global.u64 	%rd29, [%rd86+-32];
	mad.lo.s64 	%rd30, %rd29, %rd28, %rd94;
	ld.global.u64 	%rd31, [%rd27+-24];
	ld.global.u64 	%rd32, [%rd86+-24];
	mad.lo.s64 	%rd33, %rd32, %rd31, %rd30;
	ld.global.u64 	%rd34, [%rd27+-16];
	ld.global.u64 	%rd35, [%rd86+-16];
	mad.lo.s64 	%rd36, %rd35, %rd34, %rd33;
	ld.global.u64 	%rd37, [%rd27+-8];
	ld.global.u64 	%rd38, [%rd86+-8];
	mad.lo.s64 	%rd39, %rd38, %rd37, %rd36;
	ld.global.u64 	%rd40, [%rd27];
	ld.global.u64 	%rd41, [%rd86];
	mad.lo.s64 	%rd42, %rd41, %rd40, %rd39;
	ld.global.u64 	%rd43, [%rd27+8];
	ld.global.u64 	%rd44, [%rd86+8];
	mad.lo.s64 	%rd45, %rd44, %rd43, %rd42;
	ld.global.u64 	%rd46, [%rd27+16];
	ld.global.u64 	%rd47, [%rd86+16];
	mad.lo.s64 	%rd48, %rd47, %rd46, %rd45;
	ld.global.u64 	%rd49, [%rd27+24];
	ld.global.u64 	%rd50, [%rd86+24];
	mad.lo.s64 	%rd94, %rd50, %rd49, %rd48;
	add.s32 	%r26, %r26, 8;
	add.s32 	%r25, %r25, 8;
	add.s64 	%rd86, %rd86, 64;
	setp.ne.s32 	%p4, %r26, 0;
	@%p4 bra 	$L__BB0_4;
$L__BB0_5:
	setp.eq.s32 	%p5, %r3, 0;
	@%p5 bra 	$L__BB0_13;
	and.b32  	%r11, %r16, 3;
	setp.lt.u32 	%p6, %r3, 4;
	@%p6 bra 	$L__BB0_8;
	add.s32 	%r21, %r28, %r2;
	mul.wide.s32 	%rd52, %r21, 8;
	add.s64 	%rd53, %rd2, %rd52;
	ld.global.u64 	%rd54, [%rd53];
	mul.wide.u32 	%rd55, %r28, 8;
	add.s64 	%rd56, %rd1, %rd55;
	ld.global.u64 	%rd57, [%rd56];
	mad.lo.s64 	%rd58, %rd57, %rd54, %rd94;
	ld.global.u64 	%rd59, [%rd53+8];
	ld.global.u64 	%rd60, [%rd56+8];
	mad.lo.s64 	%rd61, %rd60, %rd59, %rd58;
	ld.global.u64 	%rd62, [%rd53+16];
	ld.global.u64 	%rd63, [%rd56+16];
	mad.lo.s64 	%rd64, %rd63, %rd62, %rd61;
	ld.global.u64 	%rd65, [%rd53+24];
	ld.global.u64 	%rd66, [%rd56+24];
	mad.lo.s64 	%rd94, %rd66, %rd65, %rd64;
	add.s32 	%r28, %r28, 4;
$L__BB0_8:
	setp.eq.s32 	%p7, %r11, 0;
	@%p7 bra 	$L__BB0_13;
	setp.eq.s32 	%p8, %r11, 1;
	@%p8 bra 	$L__BB0_11;
	add.s32 	%r22, %r28, %r2;
	mul.wide.s32 	%rd68, %r22, 8;
	add.s64 	%rd69, %rd2, %rd68;
	ld.global.u64 	%rd70, [%rd69];
	mul.wide.u32 	%rd71, %r28, 8;
	add.s64 	%rd72, %rd1, %rd71;
	ld.global.u64 	%rd73, [%rd72];
	mad.lo.s64 	%rd74, %rd73, %rd70, %rd94;
	ld.global.u64 	%rd75, [%rd69+8];
	ld.global.u64 	%rd76, [%rd72+8];
	mad.lo.s64 	%rd94, %rd76, %rd75, %rd74;
	add.s32 	%r28, %r28, 2;
$L__BB0_11:
	and.b32  	%r23, %r16, 1;
	setp.eq.b32 	%p9, %r23, 1;
	not.pred 	%p10, %p9;
	@%p10 bra 	$L__BB0_13;
	add.s32 	%r24, %r28, %r2;
	mul.wide.s32 	%rd77, %r24, 8;
	add.s64 	%rd78, %rd2, %rd77;
	ld.global.u64 	%rd79, [%rd78];
	mul.wide.u32 	%rd80, %r28, 8;
	add.s64 	%rd81, %rd1, %rd80;
	ld.global.u64 	%rd82, [%rd81];
	mad.lo.s64 	%rd94, %rd82, %rd79, %rd94;
$L__BB0_13:
	cvta.to.global.u64 	%rd83, %rd19;
	mul.wide.s32 	%rd84, %r1, 8;
	add.s64 	%rd85, %rd83, %rd84;
	st.global.u64 	[%rd85], %rd94;
$L__BB0_14:
	ret;

}
	// .globl	_Z14matvecMul_flexPyS_S_i
.visible .entry _Z14matvecMul_flexPyS_S_i(
	.param .u64 .ptr .align 1 _Z14matvecMul_flexPyS_S_i_param_0,
	.param .u64 .ptr .align 1 _Z14matvecMul_flexPyS_S_i_param_1,
	.param .u64 .ptr .align 1 _Z14matvecMul_flexPyS_S_i_param_2,
	.param .u32 _Z14matvecMul_flexPyS_S_i_param_3
)
{
	.reg .pred 	%p<12>;
	.reg .b32 	%r<39>;
	.reg .b64 	%rd<97>;

	ld.param.u64 	%rd20, [_Z14matvecMul_flexPyS_S_i_param_0];
	ld.param.u64 	%rd21, [_Z14matvecMul_flexPyS_S_i_param_1];
	ld.param.u64 	%rd22, [_Z14matvecMul_flexPyS_S_i_param_2];
	ld.param.u32 	%r23, [_Z14matvecMul_flexPyS_S_i_param_3];
	cvta.to.global.u64 	%rd1, %rd21;
	cvta.to.global.u64 	%rd2, %rd20;
	cvta.to.global.u64 	%rd3, %rd22;
	mov.u32 	%r24, %ctaid.x;
	mov.u32 	%r25, %ntid.x;
	mov.u32 	%r26, %tid.x;
	mad.lo.s32 	%r32, %r24, %r25, %r26;
	mov.u32 	%r27, %nctaid.x;
	mul.lo.s32 	%r2, %r25, %r27;
	setp.ge.s32 	%p1, %r32, %r23;
	@%p1 bra 	$L__BB1_16;
	setp.gt.s32 	%p2, %r23, 0;
	@%p2 bra 	$L__BB1_2;
	bra.uni 	$L__BB1_15;
$L__BB1_2:
	and.b32  	%r3, %r23, 7;
	add.s32 	%r4, %r3, -1;
	and.b32  	%r5, %r23, 3;
	and.b32  	%r6, %r23, 2147483640;
	and.b32  	%r7, %r23, 1;
	neg.s32 	%r8, %r6;
	add.s64 	%rd4, %rd2, 32;
$L__BB1_3:
	setp.lt.u32 	%p4, %r23, 8;
	mul.lo.s32 	%r10, %r32, %r23;
	mov.b64 	%rd96, 0;
	mov.b32 	%r36, 0;
	@%p4 bra 	$L__BB1_6;
	add.s64 	%rd88, %rd1, 32;
	mov.b64 	%rd96, 0;
	mov.u32 	%r33, %r10;
	mov.u32 	%r34, %r8;
$L__BB1_5:
	.pragma "nounroll";
	mul.wide.s32 	%rd29, %r33, 8;
	add.s64 	%rd30, %rd4, %rd29;
	ld.global.u64 	%rd31, [%rd30+-32];
	ld.global.u64 	%rd32, [%rd88+-32];
	mad.lo.s64 	%rd33, %rd32, %rd31, %rd96;
	ld.global.u64 	%rd34, [%rd30+-24];
	ld.global.u64 	%rd35, [%rd88+-24];
	mad.lo.s64 	%rd36, %rd35, %rd34, %rd33;
	ld.global.u64 	%rd37, [%rd30+-16];
	ld.global.u64 	%rd38, [%rd88+-16];
	mad.lo.s64 	%rd39, %rd38, %rd37, %rd36;
	ld.global.u64 	%rd40, [%rd30+-8];
	ld.global.u64 	%rd41, [%rd88+-8];
	mad.lo.s64 	%rd42, %rd41, %rd40, %rd39;
	ld.global.u64 	%rd43, [%rd30];
	ld.global.u64 	%rd44, [%rd88];
	mad.lo.s64 	%rd45, %rd44, %rd43, %rd42;
	ld.global.u64 	%rd46, [%rd30+8];
	ld.global.u64 	%rd47, [%rd88+8];
	mad.lo.s64 	%rd48, %rd47, %rd46, %rd45;
	ld.global.u64 	%rd49, [%rd30+16];
	ld.global.u64 	%rd50, [%rd88+16];
	mad.lo.s64 	%rd51, %rd50, %rd49, %rd48;
	ld.global.u64 	%rd52, [%rd30+24];
	ld.global.u64 	%rd53, [%rd88+24];
	mad.lo.s64 	%rd96, %rd53, %rd52, %rd51;
	add.s32 	%r34, %r34, 8;
	add.s32 	%r33, %r33, 8;
	add.s64 	%rd88, %rd88, 64;
	setp.ne.s32 	%p5, %r34, 0;
	mov.u32 	%r36, %r6;
	@%p5 bra 	$L__BB1_5;
$L__BB1_6:
	setp.eq.s32 	%p6, %r3, 0;
	@%p6 bra 	$L__BB1_14;
	setp.lt.u32 	%p7, %r4, 3;
	@%p7 bra 	$L__BB1_9;
	add.s32 	%r29, %r36, %r10;
	mul.wide.s32 	%rd55, %r29, 8;
	add.s64 	%rd56, %rd2, %rd55;
	ld.global.u64 	%rd57, [%rd56];
	mul.wide.u32 	%rd58, %r36, 8;
	add.s64 	%rd59, %rd1, %rd58;
	ld.global.u64 	%rd60, [%rd59];
	mad.lo.s64 	%rd61, %rd60, %rd57, %rd96;
	ld.global.u64 	%rd62, [%rd56+8];
	ld.global.u64 	%rd63, [%rd59+8];
	mad.lo.s64 	%rd64, %rd63, %rd62, %rd61;
	ld.global.u64 	%rd65, [%rd56+16];
	ld.global.u64 	%rd66, [%rd59+16];
	mad.lo.s64 	%rd67, %rd66, %rd65, %rd64;
	ld.global.u64 	%rd68, [%rd56+24];
	ld.global.u64 	%rd69, [%rd59+24];
	mad.lo.s64 	%rd96, %rd69, %rd68, %rd67;
	add.s32 	%r36, %r36, 4;
$L__BB1_9:
	setp.eq.s32 	%p8, %r5, 0;
	@%p8 bra 	$L__BB1_14;
	setp.eq.s32 	%p9, %r5, 1;
	@%p9 bra 	$L__BB1_12;
	add.s32 	%r30, %r36, %r10;
	mul.wide.s32 	%rd71, %r30, 8;
	add.s64 	%rd72, %rd2, %rd71;
	ld.global.u64 	%rd73, [%rd72];
	mul.wide.u32 	%rd74, %r36, 8;
	add.s64 	%rd75, %rd1, %rd74;
	ld.global.u64 	%rd76, [%rd75];
	mad.lo.s64 	%rd77, %rd76, %rd73, %rd96;
	ld.global.u64 	%rd78, [%rd72+8];
	ld.global.u64 	%rd79, [%rd75+8];
	mad.lo.s64 	%rd96, %rd79, %rd78, %rd77;
	add.s32 	%r36, %r36, 2;
$L__BB1_12:
	setp.eq.s32 	%p10, %r7, 0;
	@%p10 bra 	$L__BB1_14;
	add.s32 	%r31, %r36, %r10;
	mul.wide.s32 	%rd80, %r31, 8;
	add.s64 	%rd81, %rd2, %rd80;
	ld.global.u64 	%rd82, [%rd81];
	mul.wide.u32 	%rd83, %r36, 8;
	add.s64 	%rd84, %rd1, %rd83;
	ld.global.u64 	%rd85, [%rd84];
	mad.lo.s64 	%rd96, %rd85, %rd82, %rd96;
$L__BB1_14:
	mul.wide.s32 	%rd86, %r32, 8;
	add.s64 	%rd87, %rd3, %rd86;
	st.global.u64 	[%rd87], %rd96;
	add.s32 	%r32, %r32, %r2;
	setp.lt.s32 	%p11, %r32, %r23;
	@%p11 bra 	$L__BB1_3;
	bra.uni 	$L__BB1_16;
$L__BB1_15:
	mul.wide.s32 	%rd23, %r32, 8;
	add.s64 	%rd24, %rd3, %rd23;
	mov.b64 	%rd25, 0;
	st.global.u64 	[%rd24], %rd25;
	add.s32 	%r32, %r32, %r2;
	setp.lt.s32 	%p3, %r32, %r23;
	@%p3 bra 	$L__BB1_15;
$L__BB1_16:
	ret;

}


// ===== COMPILED SASS (sm_100) =====

	.target	sm_100

	.elftype	@"ET_EXEC"


//--------------------- .note.nv.tkinfo           --------------------------
	.section	.note.nv.tkinfo,"",@"SHT_NOTE"
	.sectionflags	@"SHF_NOTE_NV_TKINFO"
	.tkinfo
        /*0018*/ 	.word	0x00000002
        /*0030*/ 	.string	""
        /*0030*/ 	.string	"ptxas"
        /*0030*/ 	.string	"Cuda compilation tools, release 13.0, V13.0.88"
        /*0030*/ 	.string	"Build cuda_13.0.r13.0/compiler.36424714_0"
        /*0030*/ 	.string	"-arch sm_100 -m 64 "



//--------------------- .note.nv.cuinfo           --------------------------
	.section	.note.nv.cuinfo,"",@"SHT_NOTE"
	.sectionflags	@"SHF_NOTE_NV_CUINFO"
        /*0018*/ 	.short	0x0002
        /*001a*/ 	.short	0x0064
        /*001c*/ 	.short	0x0082
	.zero		2


//--------------------- .nv.info                  --------------------------
	.section	.nv.info,"",@"SHT_CUDA_INFO"
	.align	4


	//----- nvinfo : EIATTR_REGCOUNT
	.align		4
        /*0000*/ 	.byte	0x04, 0x2f
        /*0002*/ 	.short	(.L_1 - .L_0)
	.align		4
.L_0:
        /*0004*/ 	.word	index@(_Z9matvecMulPyS_S_i)
        /*0008*/ 	.word	0x00000020


	//----- nvinfo : EIATTR_FRAME_SIZE
	.align		4
.L_1:
        /*000c*/ 	.byte	0x04, 0x11
        /*000e*/ 	.short	(.L_3 - .L_2)
	.align		4
.L_2:
        /*0010*/ 	.word	index@(_Z9matvecMulPyS_S_i)
        /*0014*/ 	.word	0x00000000


	//----- nvinfo : EIATTR_REGCOUNT
	.align		4
.L_3:
        /*0018*/ 	.byte	0x04, 0x2f
        /*001a*/ 	.short	(.L_5 - .L_4)
	.align		4
.L_4:
        /*001c*/ 	.word	index@(_Z14matvecMul_flexPyS_S_i)
        /*0020*/ 	.word	0x00000020


	//----- nvinfo : EIATTR_FRAME_SIZE
	.align		4
.L_5:
        /*0024*/ 	.byte	0x04, 0x11
        /*0026*/ 	.short	(.L_7 - .L_6)
	.align		4
.L_6:
        /*0028*/ 	.word	index@(_Z14matvecMul_flexPyS_S_i)
        /*002c*/ 	.word	0x00000000


	//----- nvinfo : EIATTR_MIN_STACK_SIZE
	.align		4
.L_7:
        /*0030*/ 	.byte	0x04, 0x12
        /*0032*/ 	.short	(.L_9 - .L_8)
	.align		4
.L_8:
        /*0034*/ 	.word	index@(_Z14matvecMul_flexPyS_S_i)
        /*0038*/ 	.word	0x00000000


	//----- nvinfo : EIATTR_MIN_STACK_SIZE
	.align		4
.L_9:
        /*003c*/ 	.byte	0x04, 0x12
        /*003e*/ 	.short	(.L_11 - .L_10)
	.align		4
.L_10:
        /*0040*/ 	.word	index@(_Z9matvecMulPyS_S_i)
        /*0044*/ 	.word	0x00000000
.L_11:


//--------------------- .nv.compat                --------------------------
	.section	.nv.compat,"",@"SHT_CUDA_COMPAT_INFO"
	.align	4
        /*0000*/ 	.byte	0x02, 0x09, 0x00, 0x00, 0x02, 0x02, 0x01, 0x00, 0x02, 0x05, 0x05, 0x00, 0x03, 0x07, 0x01, 0x01
        /*0010*/ 	.byte	0x02, 0x03, 0x00, 0x00, 0x02, 0x06, 0x01, 0x00, 0x04, 0x0b, 0x08, 0x00, 0x09, 0x00, 0x00, 0x00
        /*0020*/ 	.byte	0x00, 0x00, 0x00, 0x00


//--------------------- .nv.info._Z14matvecMul_flexPyS_S_i --------------------------
	.section	.nv.info._Z14matvecMul_flexPyS_S_i,"",@"SHT_CUDA_INFO"
	.sectionflags	@""
	.align	4


	//----- nvinfo : EIATTR_CUDA_API_VERSION
	.align		4
        /*0000*/ 	.byte	0x04, 0x37
        /*0002*/ 	.short	(.L_13 - .L_12)
.L_12:
        /*0004*/ 	.word	0x00000082


	//----- nvinfo : EIATTR_KPARAM_INFO
	.align		4
.L_13:
        /*0008*/ 	.byte	0x04, 0x17
        /*000a*/ 	.short	(.L_15 - .L_14)
.L_14:
        /*000c*/ 	.word	0x00000000
        /*0010*/ 	.short	0x0003
        /*0012*/ 	.short	0x0018
        /*0014*/ 	.byte	0x00, 0xf0, 0x11, 0x00


	//----- nvinfo : EIATTR_KPARAM_INFO
	.align		4
.L_15:
        /*0018*/ 	.byte	0x04, 0x17
        /*001a*/ 	.short	(.L_17 - .L_16)
.L_16:
        /*001c*/ 	.word	0x00000000
        /*0020*/ 	.short	0x0002
        /*0022*/ 	.short	0x0010
        /*0024*/ 	.byte	0x00, 0xf5, 0x21, 0x00


	//----- nvinfo : EIATTR_KPARAM_INFO
	.align		4
.L_17:
        /*0028*/ 	.byte	0x04, 0x17
        /*002a*/ 	.short	(.L_19 - .L_18)
.L_18:
        /*002c*/ 	.word	0x00000000
        /*0030*/ 	.short	0x0001
        /*0032*/ 	.short	0x0008
        /*0034*/ 	.byte	0x00, 0xf5, 0x21, 0x00


	//----- nvinfo : EIATTR_KPARAM_INFO
	.align		4
.L_19:
        /*0038*/ 	.byte	0x04, 0x17
        /*003a*/ 	.short	(.L_21 - .L_20)
.L_20:
        /*003c*/ 	.word	0x00000000
        /*0040*/ 	.short	0x0000
        /*0042*/ 	.short	0x0000
        /*0044*/ 	.byte	0x00, 0xf5, 0x21, 0x00


	//----- nvinfo : EIATTR_SPARSE_MMA_MASK
	.align		4
.L_21:
        /*0048*/ 	.byte	0x03, 0x50
        /*004a*/ 	.short	0x0000


	//----- nvinfo : EIATTR_MAXREG_COUNT
	.align		4
        /*004c*/ 	.byte	0x03, 0x1b
        /*004e*/ 	.short	0x00ff


	//----- nvinfo : EIATTR_MERCURY_ISA_VERSION
	.align		4
        /*0050*/ 	.byte	0x03, 0x5f
        /*0052*/ 	.short	0x0101


	//----- nvinfo : EIATTR_VRC_CTA_INIT_COUNT
	.align		4
        /*0054*/ 	.byte	0x02, 0x4a
	.zero		1
	.zero		1


	//----- nvinfo : EIATTR_EXIT_INSTR_OFFSETS
	.align		4
        /*0058*/ 	.byte	0x04, 0x1c
        /*005a*/ 	.short	(.L_23 - .L_22)


	//   ....[0]....
.L_22:
        /*005c*/ 	.word	0x00000090


	//   ....[1]....
        /*0060*/ 	.word	0x00000130


	//   ....[2]....
        /*0064*/ 	.word	0x00000af0


	//----- nvinfo : EIATTR_CRS_STACK_SIZE
	.align		4
.L_23:
        /*0068*/ 	.byte	0x04, 0x1e
        /*006a*/ 	.short	(.L_25 - .L_24)
.L_24:
        /*006c*/ 	.word	0x00000000


	//----- nvinfo : EIATTR_CBANK_PARAM_SIZE
	.align		4
.L_25:
        /*0070*/ 	.byte	0x03, 0x19
        /*0072*/ 	.short	0x001c


	//----- nvinfo : EIATTR_PARAM_CBANK
	.align		4
        /*0074*/ 	.byte	0x04, 0x0a
        /*0076*/ 	.short	(.L_27 - .L_26)
	.align		4
.L_26:
        /*0078*/ 	.word	index@(.nv.constant0._Z14matvecMul_flexPyS_S_i)
        /*007c*/ 	.short	0x0380
        /*007e*/ 	.short	0x001c


	//----- nvinfo : EIATTR_SW_WAR
	.align		4
.L_27:
        /*0080*/ 	.byte	0x04, 0x36
        /*0082*/ 	.short	(.L_29 - .L_28)
.L_28:
        /*0084*/ 	.word	0x00000008
.L_29:


//--------------------- .nv.info._Z9matvecMulPyS_S_i --------------------------
	.section	.nv.info._Z9matvecMulPyS_S_i,"",@"SHT_CUDA_INFO"
	.sectionflags	@""
	.align	4


	//----- nvinfo : EIATTR_CUDA_API_VERSION
	.align		4
        /*0000*/ 	.byte	0x04, 0x37
        /*0002*/ 	.short	(.L_31 - .L_30)
.L_30:
        /*0004*/ 	.word	0x00000082


	//----- nvinfo : EIATTR_KPARAM_INFO
	.align		4
.L_31:
        /*0008*/ 	.byte	0x04, 0x17
        /*000a*/ 	.short	(.L_33 - .L_32)
.L_32:
        /*000c*/ 	.word	0x00000000
        /*0010*/ 	.short	0x0003
        /*0012*/ 	.short	0x0018
        /*0014*/ 	.byte	0x00, 0xf0, 0x11, 0x00


	//----- nvinfo : EIATTR_KPARAM_INFO
	.align		4
.L_33:
        /*0018*/ 	.byte	0x04, 0x17
        /*001a*/ 	.short	(.L_35 - .L_34)
.L_34:
        /*001c*/ 	.word	0x00000000
        /*0020*/ 	.short	0x0002
        /*0022*/ 	.short	0x0010
        /*0024*/ 	.byte	0x00, 0xf5, 0x21, 0x00


	//----- nvinfo : EIATTR_KPARAM_INFO
	.align		4
.L_35:
        /*0028*/ 	.byte	0x04, 0x17
        /*002a*/ 	.short	(.L_37 - .L_36)
.L_36:
        /*002c*/ 	.word	0x00000000
        /*0030*/ 	.short	0x0001
        /*0032*/ 	.short	0x0008
        /*0034*/ 	.byte	0x00, 0xf5, 0x21, 0x00


	//----- nvinfo : EIATTR_KPARAM_INFO
	.align		4
.L_37:
        /*0038*/ 	.byte	0x04, 0x17
        /*003a*/ 	.short	(.L_39 - .L_38)
.L_38:
        /*003c*/ 	.word	0x00000000
        /*0040*/ 	.short	0x0000
        /*0042*/ 	.short	0x0000
        /*0044*/ 	.byte	0x00, 0xf5, 0x21, 0x00


	//----- nvinfo : EIATTR_SPARSE_MMA_MASK
	.align		4
.L_39:
        /*0048*/ 	.byte	0x03, 0x50
        /*004a*/ 	.short	0x0000


	//----- nvinfo : EIATTR_MAXREG_COUNT
	.align		4
        /*004c*/ 	.byte	0x03, 0x1b
        /*004e*/ 	.short	0x00ff


	//----- nvinfo : EIATTR_MERCURY_ISA_VERSION
	.align		4
        /*0050*/ 	.byte	0x03, 0x5f
        /*0052*/ 	.short	0x0101


	//----- nvinfo : EIATTR_VRC_CTA_INIT_COUNT
	.align		4
        /*0054*/ 	.byte	0x02, 0x4a
	.zero		1
	.zero		1


	//----- nvinfo : EIATTR_EXIT_INSTR_OFFSETS
	.align		4
        /*0058*/ 	.byte	0x04, 0x1c
        /*005a*/ 	.short	(.L_41 - .L_40)


	//   ....[0]....
.L_40:
        /*005c*/ 	.word	0x00000070


	//   ....[1]....
        /*0060*/ 	.word	0x00000a00


	//----- nvinfo : EIATTR_CBANK_PARAM_SIZE
	.align		4
.L_41:
        /*0064*/ 	.byte	0x03, 0x19
        /*0066*/ 	.short	0x001c


	//----- nvinfo : EIATTR_PARAM_CBANK
	.align		4
        /*0068*/ 	.byte	0x04, 0x0a
        /*006a*/ 	.short	(.L_43 - .L_42)
	.align		4
.L_42:
        /*006c*/ 	.word	index@(.nv.constant0._Z9matvecMulPyS_S_i)
        /*0070*/ 	.short	0x0380
        /*0072*/ 	.short	0x001c


	//----- nvinfo : EIATTR_SW_WAR
	.align		4
.L_43:
        /*0074*/ 	.byte	0x04, 0x36
        /*0076*/ 	.short	(.L_45 - .L_44)
.L_44:
        /*0078*/ 	.word	0x00000008
.L_45:


//--------------------- .nv.callgraph             --------------------------
	.section	.nv.callgraph,"",@"SHT_CUDA_CALLGRAPH"
	.align	4
	.sectionentsize	8
	.align		4
        /*0000*/ 	.word	0x00000000
	.align		4
        /*0004*/ 	.word	0xffffffff
	.align		4
        /*0008*/ 	.word	0x00000000
	.align		4
        /*000c*/ 	.word	0xfffffffe
	.align		4
        /*0010*/ 	.word	0x00000000
	.align		4
        /*0014*/ 	.word	0xfffffffd
	.align		4
        /*0018*/ 	.word	0x00000000
	.align		4
        /*001c*/ 	.word	0xfffffffc


//--------------------- .text._Z14matvecMul_flexPyS_S_i --------------------------
	.section	.text._Z14matvecMul_flexPyS_S_i,"ax",@progbits
	.align	128
        .global         _Z14matvecMul_flexPyS_S_i
        .type           _Z14matvecMul_flexPyS_S_i,@function
        .size           _Z14matvecMul_flexPyS_S_i,(.L_x_13 - _Z14matvecMul_flexPyS_S_i)
        .other          _Z14matvecMul_flexPyS_S_i,@"STO_CUDA_ENTRY STV_DEFAULT"
_Z14matvecMul_flexPyS_S_i:
.text._Z14matvecMul_flexPyS_S_i:
[----:B------:R-:W-:Y:S01]  /*0000*/  LDC R1, c[0x0][0x37c] ;  /* 0x0000df00ff017b82 */ /* 0x000fe20000000800 */
[----:B------:R-:W0:Y:S07]  /*0010*/  S2R R3, SR_TID.X ;  /* 0x0000000000037919 */ /* 0x000e2e0000002100 */
[----:B------:R-:W0:Y:S08]  /*0020*/  S2UR UR4, SR_CTAID.X ;  /* 0x00000000000479c3 */ /* 0x000e300000002500 */
[----:B------:R-:W0:Y:S01]  /*0030*/  LDC R0, c[0x0][0x360] ;  /* 0x0000d800ff007b82 */ /* 0x000e220000000800 */
[----:B------:R-:W1:Y:S07]  /*0040*/  LDCU UR5, c[0x0][0x370] ;  /* 0x00006e00ff0577ac */ /* 0x000e6e0008000800 */
[----:B------:R-:W2:Y:S01]  /*0050*/  LDC R8, c[0x0][0x398] ;  /* 0x0000e600ff087b82 */ /* 0x000ea20000000800 */
[----:B0-----:R-:W-:-:S02]  /*0060*/  IMAD R3, R0, UR4, R3 ;  /* 0x0000000400037c24 */ /* 0x001fc4000f8e0203 */
[----:B-1----:R-:W-:-:S03]  /*0070*/  IMAD R0, R0, UR5, RZ ;  /* 0x0000000500007c24 */ /* 0x002fc6000f8e02ff */
[----:B--2---:R-:W-:-:S13]  /*0080*/  ISETP.GE.AND P0, PT, R3, R8, PT ;  /* 0x000000080300720c */ /* 0x004fda0003f06270 */
[----:B------:R-:W-:Y:S05]  /*0090*/  @P0 EXIT ;  /* 0x000000000000094d */ /* 0x000fea0003800000 */
[----:B------:R-:W-:Y:S01]  /*00a0*/  ISETP.GT.AND P0, PT, R8, RZ, PT ;  /* 0x000000ff0800720c */ /* 0x000fe20003f04270 */
[----:B------:R-:W0:-:S12]  /*00b0*/  LDCU.64 UR8, c[0x0][0x358] ;  /* 0x00006b00ff0877ac */ /* 0x000e180008000a00 */
[----:B------:R-:W-:Y:S05]  /*00c0*/  @P0 BRA `(.L_x_0) ;  /* 0x00000000001c0947 */ /* 0x000fea0003800000 */
[----:B------:R-:W1:Y:S02]  /*00d0*/  LDC.64 R6, c[0x0][0x390] ;  /* 0x0000e400ff067b82 */ /* 0x000e640000000a00 */
.L_x_1:
[----:B-1----:R-:W-:Y:S01]  /*00e0*/  IMAD.WIDE R4, R3, 0x8, R6 ;  /* 0x0000000803047825 */ /* 0x002fe200078e0206 */
[----:B------:R-:W-:-:S04]  /*00f0*/  IADD3 R3, PT, PT, R0, R3, RZ ;  /* 0x0000000300037210 */ /* 0x000fc80007ffe0ff */
[----:B0-----:R2:W-:Y:S01]  /*0100*/  STG.E.64 desc[UR8][R4.64], RZ ;  /* 0x000000ff04007986 */ /* 0x0015e2000c101b08 */
[----:B------:R-:W-:-:S13]  /*0110*/  ISETP.GE.AND P0, PT, R3, R8, PT ;  /* 0x000000080300720c */ /* 0x000fda0003f06270 */
[----:B--2---:R-:W-:Y:S05]  /*0120*/  @!P0 BRA `(.L_x_1) ;  /* 0xfffffffc00ec8947 */ /* 0x004fea000383ffff */
[----:B------:R-:W-:Y:S05]  /*0130*/  EXIT ;  /* 0x000000000000794d */ /* 0x000fea0003800000 */
.L_x_0:
[----:B------:R-:W1:Y:S01]  /*0140*/  LDCU.64 UR6, c[0x0][0x380] ;  /* 0x00007000ff0677ac */ /* 0x000e620008000a00 */
[C---:B------:R-:W-:Y:S02]  /*0150*/  LOP3.LUT R2, R8.reuse, 0x7, RZ, 0xc0, !PT ;  /* 0x0000000708027812 */ /* 0x040fe400078ec0ff */
[----:B------:R-:W-:Y:S02]  /*0160*/  LOP3.LUT R5, R8, 0x3, RZ, 0xc0, !PT ;  /* 0x0000000308057812 */ /* 0x000fe400078ec0ff */
[----:B------:R-:W-:-:S04]  /*0170*/  IADD3 R4, PT, PT, R2, -0x1, RZ ;  /* 0xffffffff02047810 */ /* 0x000fc80007ffe0ff */
[----:B------:R-:W-:Y:S02]  /*0180*/  ISETP.GE.U32.AND P0, PT, R4, 0x3, PT ;  /* 0x000000030400780c */ /* 0x000fe40003f06070 */
[----:B------:R-:W-:-:S04]  /*0190*/  LOP3.LUT R4, R8, 0x7ffffff8, RZ, 0xc0, !PT ;  /* 0x7ffffff808047812 */ /* 0x000fc800078ec0ff */
[----:B------:R-:W-:Y:S01]  /*01a0*/  IADD3 R6, PT, PT, -R4, RZ, RZ ;  /* 0x000000ff04067210 */ /* 0x000fe20007ffe1ff */
[----:B-1----:R-:W-:-:S04]  /*01b0*/  UIADD3 UR6, UP0, UPT, UR6, 0x20, URZ ;  /* 0x0000002006067890 */ /* 0x002fc8000ff1e0ff */
[----:B------:R-:W-:-:S12]  /*01c0*/  UIADD3.X UR7, UPT, UPT, URZ, UR7, URZ, UP0, !UPT ;  /* 0x00000007ff077290 */ /* 0x000fd800087fe4ff */
.L_x_6:
[----:B------:R-:W1:Y:S01]  /*01d0*/  LDC R8, c[0x0][0x398] ;  /* 0x0000e600ff087b82 */ /* 0x000e620000000800 */
[----:B------:R-:W-:Y:S01]  /*01e0*/  HFMA2 R26, -RZ, RZ, 0, 0 ;  /* 0x00000000ff1a7431 */ /* 0x000fe200000001ff */
[----:B------:R-:W-:Y:S02]  /*01f0*/  CS2R R20, SRZ ;  /* 0x0000000000147805 */ /* 0x000fe4000001ff00 */
[----:B-1----:R-:W-:Y:S01]  /*0200*/  ISETP.GE.U32.AND P1, PT, R8, 0x8, PT ;  /* 0x000000080800780c */ /* 0x002fe20003f26070 */
[----:B------:R-:W-:-:S12]  /*0210*/  IMAD R9, R3, R8, RZ ;  /* 0x0000000803097224 */ /* 0x000fd800078e02ff */
[----:B------:R-:W-:Y:S05]  /*0220*/  @!P1 BRA `(.L_x_2) ;  /* 0x0000000400089947 */ /* 0x000fea0003800000 */
[----:B------:R-:W1:Y:S01]  /*0230*/  LDCU.64 UR4, c[0x0][0x388] ;  /* 0x00007100ff0477ac */ /* 0x000e620008000a00 */
[----:B------:R-:W-:Y:S02]  /*0240*/  CS2R R20, SRZ ;  /* 0x0000000000147805 */ /* 0x000fe4000001ff00 */
[----:B------:R-:W-:Y:S02]  /*0250*/  MOV R7, R9 ;  /* 0x0000000900077202 */ /* 0x000fe40000000f00 */
[----:B------:R-:W-:Y:S01]  /*0260*/  MOV R24, R6 ;  /* 0x0000000600187202 */ /* 0x000fe20000000f00 */
[----:B-1----:R-:W-:-:S04]  /*0270*/  UIADD3 UR4, UP0, UPT, UR4, 0x20, URZ ;  /* 0x0000002004047890 */ /* 0x002fc8000ff1e0ff */
[----:B------:R-:W-:Y:S02]  /*0280*/  UIADD3.X UR5, UPT, UPT, URZ, UR5, URZ, UP0, !UPT ;  /* 0x00000005ff057290 */ /* 0x000fe400087fe4ff */
[----:B------:R-:W-:-:S04]  /*0290*/  MOV R12, UR4 ;  /* 0x00000004000c7c02 */ /* 0x000fc80008000f00 */
[----:B------:R-:W-:-:S07]  /*02a0*/  MOV R13, UR5 ;  /* 0x00000005000d7c02 */ /* 0x000fce0008000f00 */
.L_x_3:
[----:B------:R-:W-:Y:S01]  /*02b0*/  MOV R10, UR6 ;  /* 0x00000006000a7c02 */ /* 0x000fe20008000f00 */
[----:B0-----:R-:W2:Y:S01]  /*02c0*/  LDG.E.64 R14, desc[UR8][R12.64+-0x20] ;  /* 0xffffe0080c0e7981 */ /* 0x001ea2000c1e1b00 */
[----:B------:R-:W-:-:S03]  /*02d0*/  MOV R11, UR7 ;  /* 0x00000007000b7c02 */ /* 0x000fc60008000f00 */
[----:B------:R-:W3:Y:S01]  /*02e0*/  LDG.E.64 R18, desc[UR8][R12.64+-0x18] ;  /* 0xffffe8080c127981 */ /* 0x000ee2000c1e1b00 */
[----:B------:R-:W-:-:S05]  /*02f0*/  IMAD.WIDE R10, R7, 0x8, R10 ;  /* 0x00000008070a7825 */ /* 0x000fca00078e020a */
[----:B------:R-:W2:Y:S04]  /*0300*/  LDG.E.64 R16, desc[UR8][R10.64+-0x20] ;  /* 0xffffe0080a107981 */ /* 0x000ea8000c1e1b00 */
[----:B------:R-:W3:Y:S04]  /*0310*/  LDG.E.64 R22, desc[UR8][R10.64+-0x18] ;  /* 0xffffe8080a167981 */ /* 0x000ee8000c1e1b00 */
[----:B------:R-:W4:Y:S01]  /*0320*/  LDG.E.64 R26, desc[UR8][R10.64+0x18] ;  /* 0x000018080a1a7981 */ /* 0x000f22000c1e1b00 */
[----:B--2---:R-:W-:Y:S02]  /*0330*/  IMAD R15, R15, R16, RZ ;  /* 0x000000100f0f7224 */ /* 0x004fe400078e02ff */
[----:B------:R-:W-:-:S04]  /*0340*/  IMAD.WIDE.U32 R20, R16, R14, R20 ;  /* 0x0000000e10147225 */ /* 0x000fc800078e0014 */
[----:B------:R-:W-:Y:S02]  /*0350*/  IMAD R25, R17, R14, R15 ;  /* 0x0000000e11197224 */ /* 0x000fe400078e020f */
[----:B------:R-:W2:Y:S04]  /*0360*/  LDG.E.64 R14, desc[UR8][R12.64+-0x10] ;  /* 0xfffff0080c0e7981 */ /* 0x000ea8000c1e1b00 */
[----:B------:R-:W2:Y:S01]  /*0370*/  LDG.E.64 R16, desc[UR8][R10.64+-0x10] ;  /* 0xfffff0080a107981 */ /* 0x000ea2000c1e1b00 */
[----:B------:R-:W-:Y:S01]  /*0380*/  IADD3 R21, PT, PT, R21, R25, RZ ;  /* 0x0000001915157210 */ /* 0x000fe20007ffe0ff */
[----:B---3--:R-:W-:-:S04]  /*0390*/  IMAD R25, R19, R22, RZ ;  /* 0x0000001613197224 */ /* 0x008fc800078e02ff */
[-C--:B------:R-:W-:Y:S02]  /*03a0*/  IMAD R25, R23, R18.reuse, R25 ;  /* 0x0000001217197224 */ /* 0x080fe400078e0219 */
[----:B------:R-:W-:Y:S02]  /*03b0*/  IMAD.WIDE.U32 R20, R22, R18, R20 ;  /* 0x0000001216147225 */ /* 0x000fe400078e0014 */
[----:B------:R-:W3:Y:S04]  /*03c0*/  LDG.E.64 R18, desc[UR8][R12.64+-0x8] ;  /* 0xfffff8080c127981 */ /* 0x000ee8000c1e1b00 */
[----:B------:R-:W3:Y:S01]  /*03d0*/  LDG.E.64 R22, desc[UR8][R10.64+-0x8] ;  /* 0xfffff8080a167981 */ /* 0x000ee2000c1e1b00 */
[----:B------:R-:W-:Y:S01]  /*03e0*/  IADD3 R21, PT, PT, R21, R25, RZ ;  /* 0x0000001915157210 */ /* 0x000fe20007ffe0ff */
[----:B--2---:R-:W-:-:S02]  /*03f0*/  IMAD R25, R15, R16, RZ ;  /* 0x000000100f197224 */ /* 0x004fc400078e02ff */
        /* <DEDUP_REMOVED lines=11> */
[----:B--2---:R-:W-:-:S04]  /*04b0*/  IMAD R15, R15, R16, RZ ;  /* 0x000000100f0f7224 */ /* 0x004fc800078e02ff */
[-C--:B------:R-:W-:Y:S02]  /*04c0*/  IMAD R17, R17, R14.reuse, R15 ;  /* 0x0000000e11117224 */ /* 0x080fe400078e020f */
[----:B------:R-:W-:Y:S02]  /*04d0*/  IMAD.WIDE.U32 R14, R16, R14, R18 ;  /* 0x0000000e100e7225 */ /* 0x000fe400078e0012 */
[----:B------:R-:W2:Y:S03]  /*04e0*/  LDG.E.64 R18, desc[UR8][R10.64+0x10] ;  /* 0x000010080a127981 */ /* 0x000ea6000c1e1b00 */
[----:B------:R-:W-:Y:S02]  /*04f0*/  IADD3 R15, PT, PT, R15, R17, RZ ;  /* 0x000000110f0f7210 */ /* 0x000fe40007ffe0ff */
[----:B------:R-:W2:Y:S01]  /*0500*/  LDG.E.64 R16, desc[UR8][R12.64+0x10] ;  /* 0x000010080c107981 */ /* 0x000ea2000c1e1b00 */
[----:B---3--:R-:W-:-:S02]  /*0510*/  IMAD R21, R21, R22, RZ ;  /* 0x0000001615157224 */ /* 0x008fc400078e02ff */
[----:B------:R-:W-:-:S04]  /*0520*/  IMAD.WIDE.U32 R14, R22, R20, R14 ;  /* 0x00000014160e7225 */ /* 0x000fc800078e000e */
[----:B------:R-:W-:Y:S02]  /*0530*/  IMAD R23, R23, R20, R21 ;  /* 0x0000001417177224 */ /* 0x000fe400078e0215 */
[----:B------:R0:W4:Y:S01]  /*0540*/  LDG.E.64 R20, desc[UR8][R12.64+0x18] ;  /* 0x000018080c147981 */ /* 0x000122000c1e1b00 */
[----:B------:R-:W-:Y:S02]  /*0550*/  IADD3 R24, PT, PT, R24, 0x8, RZ ;  /* 0x0000000818187810 */ /* 0x000fe40007ffe0ff */
[----:B------:R-:W-:Y:S02]  /*0560*/  IADD3 R15, PT, PT, R15, R23, RZ ;  /* 0x000000170f0f7210 */ /* 0x000fe40007ffe0ff */
[----:B------:R-:W-:Y:S02]  /*0570*/  ISETP.NE.AND P1, PT, R24, RZ, PT ;  /* 0x000000ff1800720c */ /* 0x000fe40003f25270 */
[----:B0-----:R-:W-:Y:S02]  /*0580*/  IADD3 R12, P2, PT, R12, 0x40, RZ ;  /* 0x000000400c0c7810 */ /* 0x001fe40007f5e0ff */
[----:B------:R-:W-:-:S02]  /*0590*/  IADD3 R7, PT, PT, R7, 0x8, RZ ;  /* 0x0000000807077810 */ /* 0x000fc40007ffe0ff */
[----:B------:R-:W-:Y:S01]  /*05a0*/  IADD3.X R13, PT, PT, RZ, R13, RZ, P2, !PT ;  /* 0x0000000dff0d7210 */ /* 0x000fe200017fe4ff */
[----:B--2---:R-:W-:Y:S02]  /*05b0*/  IMAD R17, R17, R18, RZ ;  /* 0x0000001211117224 */ /* 0x004fe400078e02ff */
[----:B------:R-:W-:-:S04]  /*05c0*/  IMAD.WIDE.U32 R14, R18, R16, R14 ;  /* 0x00000010120e7225 */ /* 0x000fc800078e000e */
[----:B------:R-:W-:Y:S02]  /*05d0*/  IMAD R17, R19, R16, R17 ;  /* 0x0000001013117224 */ /* 0x000fe400078e0211 */
[----:B----4-:R-:W-:-:S03]  /*05e0*/  IMAD R19, R21, R26, RZ ;  /* 0x0000001a15137224 */ /* 0x010fc600078e02ff */
[----:B------:R-:W-:Y:S01]  /*05f0*/  IADD3 R15, PT, PT, R15, R17, RZ ;  /* 0x000000110f0f7210 */ /* 0x000fe20007ffe0ff */
[-C--:B------:R-:W-:Y:S02]  /*0600*/  IMAD R19, R27, R20.reuse, R19 ;  /* 0x000000141b137224 */ /* 0x080fe400078e0213 */
[----:B------:R-:W-:-:S05]  /*0610*/  IMAD.WIDE.U32 R20, R26, R20, R14 ;  /* 0x000000141a147225 */ /* 0x000fca00078e000e */
[----:B------:R-:W-:Y:S01]  /*0620*/  IADD3 R21, PT, PT, R21, R19, RZ ;  /* 0x0000001315157210 */ /* 0x000fe20007ffe0ff */
[----:B------:R-:W-:Y:S06]  /*0630*/  @P1 BRA `(.L_x_3) ;  /* 0xfffffffc001c1947 */ /* 0x000fec000383ffff */
[----:B------:R-:W-:-:S07]  /*0640*/  MOV R26, R4 ;  /* 0x00000004001a7202 */ /* 0x000fce0000000f00 */
.L_x_2:
[----:B------:R-:W-:-:S13]  /*0650*/  ISETP.NE.AND P1, PT, R2, RZ, PT ;  /* 0x000000ff0200720c */ /* 0x000fda0003f25270 */
[----:B------:R-:W-:Y:S05]  /*0660*/  @!P1 BRA `(.L_x_4) ;  /* 0x0000000400089947 */ /* 0x000fea0003800000 */
[----:B------:R-:W-:Y:S01]  /*0670*/  ISETP.NE.AND P1, PT, R5, RZ, PT ;  /* 0x000000ff0500720c */ /* 0x000fe20003f25270 */
[----:B------:R-:W-:-:S12]  /*0680*/  @!P0 BRA `(.L_x_5) ;  /* 0x0000000000788947 */ /* 0x000fd80003800000 */
[----:B------:R-:W1:Y:S01]  /*0690*/  LDC.64 R22, c[0x0][0x380] ;  /* 0x0000e000ff167b82 */ /* 0x000e620000000a00 */
[----:B------:R-:W-:-:S07]  /*06a0*/  IADD3 R7, PT, PT, R9, R26, RZ ;  /* 0x0000001a09077210 */ /* 0x000fce0007ffe0ff */
[----:B------:R-:W2:Y:S01]  /*06b0*/  LDC.64 R16, c[0x0][0x388] ;  /* 0x0000e200ff107b82 */ /* 0x000ea20000000a00 */
[----:B-1----:R-:W-:-:S05]  /*06c0*/  IMAD.WIDE R22, R7, 0x8, R22 ;  /* 0x0000000807167825 */ /* 0x002fca00078e0216 */
[----:B0-----:R-:W3:Y:S01]  /*06d0*/  LDG.E.64 R18, desc[UR8][R22.64] ;  /* 0x0000000816127981 */ /* 0x001ee2000c1e1b00 */
[----:B--2---:R-:W-:-:S03]  /*06e0*/  IMAD.WIDE.U32 R16, R26, 0x8, R16 ;  /* 0x000000081a107825 */ /* 0x004fc600078e0010 */
[----:B------:R-:W2:Y:S04]  /*06f0*/  LDG.E.64 R12, desc[UR8][R22.64+0x8] ;  /* 0x00000808160c7981 */ /* 0x000ea8000c1e1b00 */
[----:B------:R-:W3:Y:S04]  /*0700*/  LDG.E.64 R10, desc[UR8][R16.64] ;  /* 0x00000008100a7981 */ /* 0x000ee8000c1e1b00 */
[----:B------:R-:W2:Y:S04]  /*0710*/  LDG.E.64 R14, desc[UR8][R16.64+0x8] ;  /* 0x00000808100e7981 */ /* 0x000ea8000c1e1b00 */
[----:B------:R-:W4:Y:S04]  /*0720*/  LDG.E.64 R24, desc[UR8][R22.64+0x18] ;  /* 0x0000180816187981 */ /* 0x000f28000c1e1b00 */
[----:B------:R-:W4:Y:S01]  /*0730*/  LDG.E.64 R28, desc[UR8][R16.64+0x18] ;  /* 0x00001808101c7981 */ /* 0x000f22000c1e1b00 */
[----:B---3--:R-:W-:-:S02]  /*0740*/  IMAD R7, R11, R18, RZ ;  /* 0x000000120b077224 */ /* 0x008fc400078e02ff */
[----:B------:R-:W-:-:S04]  /*0750*/  IMAD.WIDE.U32 R20, R18, R10, R20 ;  /* 0x0000000a12147225 */ /* 0x000fc800078e0014 */
[----:B------:R-:W-:Y:S02]  /*0760*/  IMAD R7, R19, R10, R7 ;  /* 0x0000000a13077224 */ /* 0x000fe400078e0207 */
[----:B------:R-:W3:Y:S04]  /*0770*/  LDG.E.64 R18, desc[UR8][R22.64+0x10] ;  /* 0x0000100816127981 */ /* 0x000ee8000c1e1b00 */
[----:B------:R-:W3:Y:S01]  /*0780*/  LDG.E.64 R10, desc[UR8][R16.64+0x10] ;  /* 0x00001008100a7981 */ /* 0x000ee2000c1e1b00 */
[----:B------:R-:W-:Y:S01]  /*0790*/  IADD3 R21, PT, PT, R21, R7, RZ ;  /* 0x0000000715157210 */ /* 0x000fe20007ffe0ff */
[----:B--2---:R-:W-:-:S04]  /*07a0*/  IMAD R7, R15, R12, RZ ;  /* 0x0000000c0f077224 */ /* 0x004fc800078e02ff */
[-C--:B------:R-:W-:Y:S02]  /*07b0*/  IMAD R7, R13, R14.reuse, R7 ;  /* 0x0000000e0d077224 */ /* 0x080fe400078e0207 */
[----:B------:R-:W-:-:S05]  /*07c0*/  IMAD.WIDE.U32 R12, R12, R14, R20 ;  /* 0x0000000e0c0c7225 */ /* 0x000fca00078e0014 */
[----:B------:R-:W-:Y:S02]  /*07d0*/  IADD3 R13, PT, PT, R13, R7, RZ ;  /* 0x000000070d0d7210 */ /* 0x000fe40007ffe0ff */
[----:B------:R-:W-:Y:S01]  /*07e0*/  IADD3 R26, PT, PT, R26, 0x4, RZ ;  /* 0x000000041a1a7810 */ /* 0x000fe20007ffe0ff */
[----:B---3--:R-:W-:-:S04]  /*07f0*/  IMAD R7, R11, R18, RZ ;  /* 0x000000120b077224 */ /* 0x008fc800078e02ff */
[-C--:B------:R-:W-:Y:S02]  /*0800*/  IMAD R7, R19, R10.reuse, R7 ;  /* 0x0000000a13077224 */ /* 0x080fe400078e0207 */
[----:B------:R-:W-:-:S04]  /*0810*/  IMAD.WIDE.U32 R10, R18, R10, R12 ;  /* 0x0000000a120a7225 */ /* 0x000fc800078e000c */
[----:B----4-:R-:W-:Y:S01]  /*0820*/  IMAD R13, R29, R24, RZ ;  /* 0x000000181d0d7224 */ /* 0x010fe200078e02ff */
[----:B------:R-:W-:-:S03]  /*0830*/  IADD3 R11, PT, PT, R11, R7, RZ ;  /* 0x000000070b0b7210 */ /* 0x000fc60007ffe0ff */
[-C--:B------:R-:W-:Y:S02]  /*0840*/  IMAD R13, R25, R28.reuse, R13 ;  /* 0x0000001c190d7224 */ /* 0x080fe400078e020d */
[----:B------:R-:W-:-:S05]  /*0850*/  IMAD.WIDE.U32 R20, R24, R28, R10 ;  /* 0x0000001c18147225 */ /* 0x000fca00078e000a */
[----:B------:R-:W-:-:S07]  /*0860*/  IADD3 R21, PT, PT, R21, R13, RZ ;  /* 0x0000000d15157210 */ /* 0x000fce0007ffe0ff */
.L_x_5:
[----:B------:R-:W-:Y:S05]  /*0870*/  @!P1 BRA `(.L_x_4) ;  /* 0x0000000000849947 */ /* 0x000fea0003800000 */
[----:B------:R-:W1:Y:S01]  /*0880*/  LDC.64 R24, c[0x0][0x388] ;  /* 0x0000e200ff187b82 */ /* 0x000e620000000a00 */
[----:B------:R-:W-:Y:S02]  /*0890*/  ISETP.NE.AND P1, PT, R5, 0x1, PT ;  /* 0x000000010500780c */ /* 0x000fe40003f25270 */
[----:B------:R-:W-:-:S05]  /*08a0*/  LOP3.LUT P2, RZ, R8, 0x1, RZ, 0xc0, !PT ;  /* 0x0000000108ff7812 */ /* 0x000fca000784c0ff */
[----:B------:R-:W2:Y:S06]  /*08b0*/  LDC.64 R22, c[0x0][0x380] ;  /* 0x0000e000ff167b82 */ /* 0x000eac0000000a00 */
[----:B------:R-:W-:Y:S02]  /*08c0*/  @P1 IADD3 R7, PT, PT, R9, R26, RZ ;  /* 0x0000001a09071210 */ /* 0x000fe40007ffe0ff */
[----:B------:R-:W3:Y:S08]  /*08d0*/  LDC.64 R14, c[0x0][0x388] ;  /* 0x0000e200ff0e7b82 */ /* 0x000ef00000000a00 */
[----:B------:R-:W4:Y:S01]  /*08e0*/  LDC.64 R10, c[0x0][0x380] ;  /* 0x0000e000ff0a7b82 */ /* 0x000f220000000a00 */
[----:B-1----:R-:W-:-:S04]  /*08f0*/  @P1 IMAD.WIDE.U32 R24, R26, 0x8, R24 ;  /* 0x000000081a181825 */ /* 0x002fc800078e0018 */
[----:B--2---:R-:W-:Y:S01]  /*0900*/  @P1 IMAD.WIDE R22, R7, 0x8, R22 ;  /* 0x0000000807161825 */ /* 0x004fe200078e0216 */
[----:B0-----:R-:W2:Y:S04]  /*0910*/  @P1 LDG.E.64 R12, desc[UR8][R24.64] ;  /* 0x00000008180c1981 */ /* 0x001ea8000c1e1b00 */
[----:B------:R-:W2:Y:S01]  /*0920*/  @P1 LDG.E.64 R18, desc[UR8][R22.64] ;  /* 0x0000000816121981 */ /* 0x000ea2000c1e1b00 */
[----:B------:R-:W-:-:S03]  /*0930*/  @P1 IADD3 R26, PT, PT, R26, 0x2, RZ ;  /* 0x000000021a1a1810 */ /* 0x000fc60007ffe0ff */
[----:B------:R-:W5:Y:S01]  /*0940*/  @P1 LDG.E.64 R16, desc[UR8][R24.64+0x8] ;  /* 0x0000080818101981 */ /* 0x000f62000c1e1b00 */
[----:B------:R-:W-:Y:S01]  /*0950*/  @P2 IADD3 R27, PT, PT, R9, R26, RZ ;  /* 0x0000001a091b2210 */ /* 0x000fe20007ffe0ff */
[----:B---3--:R-:W-:Y:S02]  /*0960*/  @P2 IMAD.WIDE.U32 R14, R26, 0x8, R14 ;  /* 0x000000081a0e2825 */ /* 0x008fe400078e000e */
[----:B------:R-:W5:Y:S02]  /*0970*/  @P1 LDG.E.64 R28, desc[UR8][R22.64+0x8] ;  /* 0x00000808161c1981 */ /* 0x000f64000c1e1b00 */
[----:B----4-:R-:W-:Y:S02]  /*0980*/  @P2 IMAD.WIDE R26, R27, 0x8, R10 ;  /* 0x000000081b1a2825 */ /* 0x010fe400078e020a */
[----:B------:R-:W3:Y:S04]  /*0990*/  @P2 LDG.E.64 R14, desc[UR8][R14.64] ;  /* 0x000000080e0e2981 */ /* 0x000ee8000c1e1b00 */
[----:B------:R-:W3:Y:S01]  /*09a0*/  @P2 LDG.E.64 R26, desc[UR8][R26.64] ;  /* 0x000000081a1a2981 */ /* 0x000ee2000c1e1b00 */
[----:B--2---:R-:W-:-:S02]  /*09b0*/  @P1 IMAD R7, R13, R18, RZ ;  /* 0x000000120d071224 */ /* 0x004fc400078e02ff */
[----:B------:R-:W-:-:S04]  /*09c0*/  @P1 IMAD.WIDE.U32 R10, R18, R12, R20 ;  /* 0x0000000c120a1225 */ /* 0x000fc800078e0014 */
[----:B------:R-:W-:-:S05]  /*09d0*/  @P1 IMAD R7, R19, R12, R7 ;  /* 0x0000000c13071224 */ /* 0x000fca00078e0207 */
[----:B------:R-:W-:Y:S01]  /*09e0*/  @P1 IADD3 R11, PT, PT, R11, R7, RZ ;  /* 0x000000070b0b1210 */ /* 0x000fe20007ffe0ff */
[----:B-----5:R-:W-:-:S04]  /*09f0*/  @P1 IMAD R7, R17, R28, RZ ;  /* 0x0000001c11071224 */ /* 0x020fc800078e02ff */
[-C--:B------:R-:W-:Y:S02]  /*0a00*/  @P1 IMAD R9, R29, R16.reuse, R7 ;  /* 0x000000101d091224 */ /* 0x080fe400078e0207 */
[----:B------:R-:W-:-:S04]  /*0a10*/  @P1 IMAD.WIDE.U32 R10, R28, R16, R10 ;  /* 0x000000101c0a1225 */ /* 0x000fc800078e000a */
[----:B---3--:R-:W-:Y:S01]  /*0a20*/  @P2 IMAD R7, R15, R26, RZ ;  /* 0x0000001a0f072224 */ /* 0x008fe200078e02ff */
[----:B------:R-:W-:Y:S02]  /*0a30*/  @P1 IADD3 R21, PT, PT, R11, R9, RZ ;  /* 0x000000090b151210 */ /* 0x000fe40007ffe0ff */
[----:B------:R-:W-:Y:S01]  /*0a40*/  @P1 MOV R20, R10 ;  /* 0x0000000a00141202 */ /* 0x000fe20000000f00 */
[----:B------:R-:W-:-:S04]  /*0a50*/  @P2 IMAD R7, R27, R14, R7 ;  /* 0x0000000e1b072224 */ /* 0x000fc800078e0207 */
[----:B------:R-:W-:-:S05]  /*0a60*/  @P2 IMAD.WIDE.U32 R14, R26, R14, R20 ;  /* 0x0000000e1a0e2225 */ /* 0x000fca00078e0014 */
[----:B------:R-:W-:Y:S02]  /*0a70*/  @P2 IADD3 R21, PT, PT, R15, R7, RZ ;  /* 0x000000070f152210 */ /* 0x000fe40007ffe0ff */
[----:B------:R-:W-:-:S07]  /*0a80*/  @P2 MOV R20, R14 ;  /* 0x0000000e00142202 */ /* 0x000fce0000000f00 */
.L_x_4:
[----:B------:R-:W1:Y:S02]  /*0a90*/  LDC.64 R10, c[0x0][0x390] ;  /* 0x0000e400ff0a7b82 */ /* 0x000e640000000a00 */
[----:B-1----:R-:W-:Y:S01]  /*0aa0*/  IMAD.WIDE R10, R3, 0x8, R10 ;  /* 0x00000008030a7825 */ /* 0x002fe200078e020a */
[----:B------:R-:W-:-:S04]  /*0ab0*/  IADD3 R3, PT, PT, R0, R3, RZ ;  /* 0x0000000300037210 */ /* 0x000fc80007ffe0ff */
[----:B0-----:R1:W-:Y:S01]  /*0ac0*/  STG.E.64 desc[UR8][R10.64], R20 ;  /* 0x000000140a007986 */ /* 0x0013e2000c101b08 */
[----:B------:R-:W-:-:S13]  /*0ad0*/  ISETP.GE.AND P1, PT, R3, R8, PT ;  /* 0x000000080300720c */ /* 0x000fda0003f26270 */
[----:B-1----:R-:W-:Y:S05]  /*0ae0*/  @!P1 BRA `(.L_x_6) ;  /* 0xfffffff400b89947 */ /* 0x002fea000383ffff */
[----:B------:R-:W-:Y:S05]  /*0af0*/  EXIT ;  /* 0x000000000000794d */ /* 0x000fea0003800000 */
.L_x_7:
[----:B------:R-:W-:-:S00]  /*0b00*/  BRA `(.L_x_7) ;  /* 0xfffffffc00fc7947 */ /* 0x000fc0000383ffff */
[----:B------:R-:W-:-:S00]  /*0b10*/  NOP ;  /* 0x0000000000007918 */ /* 0x000fc00000000000 */
        /* <DEDUP_REMOVED lines=14> */
.L_x_13:


//--------------------- .text._Z9matvecMulPyS_S_i --------------------------
	.section	.text._Z9matvecMulPyS_S_i,"ax",@progbits
	.align	128
        .global         _Z9matvecMulPyS_S_i
        .type           _Z9matvecMulPyS_S_i,@function
        .size           _Z9matvecMulPyS_S_i,(.L_x_14 - _Z9matvecMulPyS_S_i)
        .other          _Z9matvecMulPyS_S_i,@"STO_CUDA_ENTRY STV_DEFAULT"
_Z9matvecMulPyS_S_i:
.text._Z9matvecMulPyS_S_i:
[----:B------:R-:W-:Y:S01]  /*0000*/  LDC R1, c[0x0][0x37c] ;  /* 0x0000df00ff017b82 */ /* 0x000fe20000000800 */
[----:B------:R-:W0:Y:S07]  /*0010*/  S2R R2, SR_TID.X ;  /* 0x0000000000027919 */ /* 0x000e2e0000002100 */
[----:B------:R-:W0:Y:S08]  /*0020*/  S2UR UR4, SR_CTAID.X ;  /* 0x00000000000479c3 */ /* 0x000e300000002500 */
[----:B------:R-:W0:Y:S08]  /*0030*/  LDC R3, c[0x0][0x360] ;  /* 0x0000d800ff037b82 */ /* 0x000e300000000800 */
[----:B------:R-:W1:Y:S01]  /*0040*/  LDC R0, c[0x0][0x398] ;  /* 0x0000e600ff007b82 */ /* 0x000e620000000800 */
[----:B0-----:R-:W-:-:S05]  /*0050*/  IMAD R3, R3, UR4, R2 ;  /* 0x0000000403037c24 */ /* 0x001fca000f8e0202 */
[----:B-1----:R-:W-:-:S13]  /*0060*/  ISETP.GE.AND P0, PT, R3, R0, PT ;  /* 0x000000000300720c */ /* 0x002fda0003f06270 */
[----:B------:R-:W-:Y:S05]  /*0070*/  @P0 EXIT ;  /* 0x000000000000094d */ /* 0x000fea0003800000 */
[----:B------:R-:W-:Y:S01]  /*0080*/  ISETP.GE.AND P0, PT, R0, 0x1, PT ;  /* 0x000000010000780c */ /* 0x000fe20003f06270 */
[----:B------:R-:W0:Y:S01]  /*0090*/  LDCU.64 UR12, c[0x0][0x358] ;  /* 0x00006b00ff0c77ac */ /* 0x000e220008000a00 */
[----:B------:R-:W-:-:S11]  /*00a0*/  CS2R R18, SRZ ;  /* 0x0000000000127805 */ /* 0x000fd6000001ff00 */
[----:B------:R-:W-:Y:S05]  /*00b0*/  @!P0 BRA `(.L_x_8) ;  /* 0x0000000800448947 */ /* 0x000fea0003800000 */
[C---:B------:R-:W-:Y:S01]  /*00c0*/  ISETP.GE.U32.AND P1, PT, R0.reuse, 0x8, PT ;  /* 0x000000080000780c */ /* 0x040fe20003f26070 */
[----:B------:R-:W-:Y:S01]  /*00d0*/  HFMA2 R24, -RZ, RZ, 0, 0 ;  /* 0x00000000ff187431 */ /* 0x000fe200000001ff */
[----:B------:R-:W-:Y:S01]  /*00e0*/  LOP3.LUT R4, R0, 0x7, RZ, 0xc0, !PT ;  /* 0x0000000700047812 */ /* 0x000fe200078ec0ff */
[----:B------:R-:W-:Y:S01]  /*00f0*/  IMAD R5, R3, R0, RZ ;  /* 0x0000000003057224 */ /* 0x000fe200078e02ff */
[----:B------:R-:W-:Y:S02]  /*0100*/  CS2R R18, SRZ ;  /* 0x0000000000127805 */ /* 0x000fe4000001ff00 */
[----:B------:R-:W-:-:S07]  /*0110*/  ISETP.NE.AND P0, PT, R4, RZ, PT ;  /* 0x000000ff0400720c */ /* 0x000fce0003f05270 */
[----:B------:R-:W-:Y:S06]  /*0120*/  @!P1 BRA `(.L_x_9) ;  /* 0x0000000400109947 */ /* 0x000fec0003800000 */
[----:B------:R-:W1:Y:S01]  /*0130*/  LDCU.128 UR8, c[0x0][0x380] ;  /* 0x00007000ff0877ac */ /* 0x000e620008000c00 */
[----:B------:R-:W-:Y:S02]  /*0140*/  LOP3.LUT R24, R0, 0x7ffffff8, RZ, 0xc0, !PT ;  /* 0x7ffffff800187812 */ /* 0x000fe400078ec0ff */
[----:B------:R-:W-:Y:S02]  /*0150*/  CS2R R18, SRZ ;  /* 0x0000000000127805 */ /* 0x000fe4000001ff00 */
[----:B------:R-:W-:Y:S02]  /*0160*/  MOV R2, R5 ;  /* 0x0000000500027202 */ /* 0x000fe40000000f00 */
[----:B------:R-:W-:Y:S01]  /*0170*/  IADD3 R25, PT, PT, -R24, RZ, RZ ;  /* 0x000000ff18197210 */ /* 0x000fe20007ffe1ff */
[----:B-1----:R-:W-:Y:S02]  /*0180*/  UIADD3 UR4, UP1, UPT, UR10, 0x20, URZ ;  /* 0x000000200a047890 */ /* 0x002fe4000ff3e0ff */
[----:B------:R-:W-:-:S02]  /*0190*/  UIADD3 UR6, UP0, UPT, UR8, 0x20, URZ ;  /* 0x0000002008067890 */ /* 0x000fc4000ff1e0ff */
[----:B------:R-:W-:Y:S02]  /*01a0*/  UIADD3.X UR5, UPT, UPT, URZ, UR11, URZ, UP1, !UPT ;  /* 0x0000000bff057290 */ /* 0x000fe40008ffe4ff */
[----:B------:R-:W-:Y:S01]  /*01b0*/  MOV R8, UR4 ;  /* 0x0000000400087c02 */ /* 0x000fe20008000f00 */
[----:B------:R-:W-:-:S03]  /*01c0*/  UIADD3.X UR7, UPT, UPT, URZ, UR9, URZ, UP0, !UPT ;  /* 0x00000009ff077290 */ /* 0x000fc600087fe4ff */
[----:B------:R-:W-:-:S09]  /*01d0*/  MOV R9, UR5 ;  /* 0x0000000500097c02 */ /* 0x000fd20008000f00 */
.L_x_10:
[----:B------:R-:W-:Y:S01]  /*01e0*/  MOV R6, UR6 ;  /* 0x0000000600067c02 */ /* 0x000fe20008000f00 */
[----:B0-----:R-:W2:Y:S01]  /*01f0*/  LDG.E.64 R14, desc[UR12][R8.64+-0x20] ;  /* 0xffffe00c080e7981 */ /* 0x001ea2000c1e1b00 */
[----:B------:R-:W-:-:S03]  /*0200*/  MOV R7, UR7 ;  /* 0x0000000700077c02 */ /* 0x000fc60008000f00 */
[----:B------:R-:W3:Y:S01]  /*0210*/  LDG.E.64 R20, desc[UR12][R8.64+-0x18] ;  /* 0xffffe80c08147981 */ /* 0x000ee2000c1e1b00 */
[----:B------:R-:W-:-:S03]  /*0220*/  IMAD.WIDE R6, R2, 0x8, R6 ;  /* 0x0000000802067825 */ /* 0x000fc600078e0206 */
[----:B------:R-:W4:Y:S04]  /*0230*/  LDG.E.64 R10, desc[UR12][R8.64+-0x10] ;  /* 0xfffff00c080a7981 */ /* 0x000f28000c1e1b00 */
[----:B------:R-:W2:Y:S04]  /*0240*/  LDG.E.64 R16, desc[UR12][R6.64+-0x20] ;  /* 0xffffe00c06107981 */ /* 0x000ea8000c1e1b00 */
[----:B------:R-:W3:Y:S04]  /*0250*/  LDG.E.64 R22, desc[UR12][R6.64+-0x18] ;  /* 0xffffe80c06167981 */ /* 0x000ee8000c1e1b00 */
[----:B------:R-:W4:Y:S01]  /*0260*/  LDG.E.64 R12, desc[UR12][R6.64+-0x10] ;  /* 0xfffff00c060c7981 */ /* 0x000f22000c1e1b00 */
        /* <DEDUP_REMOVED lines=12> */
[----:B----4-:R-:W-:-:S02]  /*0330*/  IMAD R11, R11, R12, RZ ;  /* 0x0000000c0b0b7224 */ /* 0x010fc400078e02ff */
[----:B------:R-:W4:Y:S02]  /*0340*/  LDG.E.64 R26, desc[UR12][R6.64+0x18] ;  /* 0x0000180c061a7981 */ /* 0x000f24000c1e1b00 */
[-C--:B------:R-:W-:Y:S02]  /*0350*/  IMAD R13, R13, R10.reuse, R11 ;  /* 0x0000000a0d0d7224 */ /* 0x080fe400078e020b */
[----:B------:R-:W-:Y:S02]  /*0360*/  IMAD.WIDE.U32 R10, R12, R10, R18 ;  /* 0x0000000a0c0a7225 */ /* 0x000fe400078e0012 */
[----:B------:R-:W5:Y:S03]  /*0370*/  LDG.E.64 R18, desc[UR12][R6.64+0x8] ;  /* 0x0000080c06127981 */ /* 0x000f66000c1e1b00 */
[----:B------:R-:W-:Y:S01]  /*0380*/  IADD3 R11, PT, PT, R11, R13, RZ ;  /* 0x0000000d0b0b7210 */ /* 0x000fe20007ffe0ff */
[----:B--2---:R-:W-:-:S02]  /*0390*/  IMAD R13, R15, R16, RZ ;  /* 0x000000100f0d7224 */ /* 0x004fc400078e02ff */
[----:B------:R-:W-:-:S04]  /*03a0*/  IMAD.WIDE.U32 R10, R16, R14, R10 ;  /* 0x0000000e100a7225 */ /* 0x000fc800078e000a */
[----:B------:R-:W-:Y:S02]  /*03b0*/  IMAD R13, R17, R14, R13 ;  /* 0x0000000e110d7224 */ /* 0x000fe400078e020d */
[----:B------:R-:W5:Y:S03]  /*03c0*/  LDG.E.64 R16, desc[UR12][R8.64+0x8] ;  /* 0x0000080c08107981 */ /* 0x000f66000c1e1b00 */
[----:B------:R-:W-:Y:S01]  /*03d0*/  IADD3 R11, PT, PT, R11, R13, RZ ;  /* 0x0000000d0b0b7210 */ /* 0x000fe20007ffe0ff */
[----:B------:R-:W2:Y:S04]  /*03e0*/  LDG.E.64 R14, desc[UR12][R6.64+0x10] ;  /* 0x0000100c060e7981 */ /* 0x000ea8000c1e1b00 */
[----:B------:R-:W2:Y:S01]  /*03f0*/  LDG.E.64 R12, desc[UR12][R8.64+0x10] ;  /* 0x0000100c080c7981 */ /* 0x000ea2000c1e1b00 */
[----:B---3--:R-:W-:-:S02]  /*0400*/  IMAD R21, R21, R22, RZ ;  /* 0x0000001615157224 */ /* 0x008fc400078e02ff */
[----:B------:R-:W-:-:S04]  /*0410*/  IMAD.WIDE.U32 R10, R22, R20, R10 ;  /* 0x00000014160a7225 */ /* 0x000fc800078e000a */
[----:B------:R-:W-:Y:S02]  /*0420*/  IMAD R21, R23, R20, R21 ;  /* 0x0000001417157224 */ /* 0x000fe400078e0215 */
[----:B------:R0:W4:Y:S03]  /*0430*/  LDG.E.64 R22, desc[UR12][R8.64+0x18] ;  /* 0x0000180c08167981 */ /* 0x000126000c1e1b00 */
[----:B------:R-:W-:Y:S02]  /*0440*/  IADD3 R11, PT, PT, R11, R21, RZ ;  /* 0x000000150b0b7210 */ /* 0x000fe40007ffe0ff */
[----:B------:R-:W-:-:S04]  /*0450*/  IADD3 R25, PT, PT, R25, 0x8, RZ ;  /* 0x0000000819197810 */ /* 0x000fc80007ffe0ff */
[----:B------:R-:W-:Y:S02]  /*0460*/  ISETP.NE.AND P1, PT, R25, RZ, PT ;  /* 0x000000ff1900720c */ /* 0x000fe40003f25270 */
[----:B0-----:R-:W-:Y:S02]  /*0470*/  IADD3 R8, P2, PT, R8, 0x40, RZ ;  /* 0x0000004008087810 */ /* 0x001fe40007f5e0ff */
[----:B------:R-:W-:Y:S02]  /*0480*/  IADD3 R2, PT, PT, R2, 0x8, RZ ;  /* 0x0000000802027810 */ /* 0x000fe40007ffe0ff */
[----:B------:R-:W-:Y:S01]  /*0490*/  IADD3.X R9, PT, PT, RZ, R9, RZ, P2, !PT ;  /* 0x00000009ff097210 */ /* 0x000fe200017fe4ff */
[----:B-----5:R-:W-:Y:S02]  /*04a0*/  IMAD R17, R17, R18, RZ ;  /* 0x0000001211117224 */ /* 0x020fe400078e02ff */
[----:B------:R-:W-:-:S04]  /*04b0*/  IMAD.WIDE.U32 R10, R18, R16, R10 ;  /* 0x00000010120a7225 */ /* 0x000fc800078e000a */
[----:B------:R-:W-:Y:S02]  /*04c0*/  IMAD R17, R19, R16, R17 ;  /* 0x0000001013117224 */ /* 0x000fe400078e0211 */
[----:B--2---:R-:W-:-:S03]  /*04d0*/  IMAD R13, R13, R14, RZ ;  /* 0x0000000e0d0d7224 */ /* 0x004fc600078e02ff */
[----:B------:R-:W-:Y:S01]  /*04e0*/  IADD3 R11, PT, PT, R11, R17, RZ ;  /* 0x000000110b0b7210 */ /* 0x000fe20007ffe0ff */
[-C--:B------:R-:W-:Y:S02]  /*04f0*/  IMAD R13, R15, R12.reuse, R13 ;  /* 0x0000000c0f0d7224 */ /* 0x080fe400078e020d */
[----:B------:R-:W-:-:S04]  /*0500*/  IMAD.WIDE.U32 R10, R14, R12, R10 ;  /* 0x0000000c0e0a7225 */ /* 0x000fc800078e000a */
[----:B----4-:R-:W-:Y:S01]  /*0510*/  IMAD R7, R23, R26, RZ ;  /* 0x0000001a17077224 */ /* 0x010fe200078e02ff */
[----:B------:R-:W-:-:S03]  /*0520*/  IADD3 R11, PT, PT, R11, R13, RZ ;  /* 0x0000000d0b0b7210 */ /* 0x000fc60007ffe0ff */
[-C--:B------:R-:W-:Y:S02]  /*0530*/  IMAD R7, R27, R22.reuse, R7 ;  /* 0x000000161b077224 */ /* 0x080fe400078e0207 */
[----:B------:R-:W-:-:S05]  /*0540*/  IMAD.WIDE.U32 R18, R26, R22, R10 ;  /* 0x000000161a127225 */ /* 0x000fca00078e000a */
[----:B------:R-:W-:Y:S01]  /*0550*/  IADD3 R19, PT, PT, R19, R7, RZ ;  /* 0x0000000713137210 */ /* 0x000fe20007ffe0ff */
[----:B------:R-:W-:Y:S06]  /*0560*/  @P1 BRA `(.L_x_10) ;  /* 0xfffffffc001c1947 */ /* 0x000fec000383ffff */
.L_x_9:
[----:B------:R-:W-:Y:S05]  /*0570*/  @!P0 BRA `(.L_x_8) ;  /* 0x0000000400148947 */ /* 0x000fea0003800000 */
[----:B------:R-:W-:Y:S02]  /*0580*/  ISETP.GE.U32.AND P0, PT, R4, 0x4, PT ;  /* 0x000000040400780c */ /* 0x000fe40003f06070 */
[----:B------:R-:W-:-:S04]  /*0590*/  LOP3.LUT R2, R0, 0x3, RZ, 0xc0, !PT ;  /* 0x0000000300027812 */ /* 0x000fc800078ec0ff */
[----:B------:R-:W-:-:S07]  /*05a0*/  ISETP.NE.AND P1, PT, R2, RZ, PT ;  /* 0x000000ff0200720c */ /* 0x000fce0003f25270 */
[----:B------:R-:W-:Y:S06]  /*05b0*/  @!P0 BRA `(.L_x_11) ;  /* 0x0000000000788947 */ /* 0x000fec0003800000 */
        /* <DEDUP_REMOVED lines=10> */
[----:B------:R-:W4:Y:S04]  /*0660*/  LDG.E.64 R20, desc[UR12][R6.64+0x10] ;  /* 0x0000100c06147981 */ /* 0x000f28000c1e1b00 */
[----:B------:R-:W5:Y:S04]  /*0670*/  LDG.E.64 R22, desc[UR12][R26.64+0x18] ;  /* 0x0000180c1a167981 */ /* 0x000f68000c1e1b00 */
[----:B------:R4:W5:Y:S01]  /*0680*/  LDG.E.64 R28, desc[UR12][R6.64+0x18] ;  /* 0x0000180c061c7981 */ /* 0x000962000c1e1b00 */
[----:B------:R-:W-:Y:S01]  /*0690*/  IADD3 R24, PT, PT, R24, 0x4, RZ ;  /* 0x0000000418187810 */ /* 0x000fe20007ffe0ff */
[----:B---3--:R-:W-:-:S02]  /*06a0*/  IMAD R11, R11, R8, RZ ;  /* 0x000000080b0b7224 */ /* 0x008fc400078e02ff */
        /* <DEDUP_REMOVED lines=9> */
[----:B------:R-:W-:-:S04]  /*0740*/  IMAD.WIDE.U32 R16, R16, R20, R12 ;  /* 0x0000001410107225 */ /* 0x000fc800078e000c */
[----:B-----5:R-:W-:Y:S01]  /*0750*/  IMAD R9, R29, R22, RZ ;  /* 0x000000161d097224 */ /* 0x020fe200078e02ff */
[----:B------:R-:W-:-:S03]  /*0760*/  IADD3 R17, PT, PT, R17, R7, RZ ;  /* 0x0000000711117210 */ /* 0x000fc60007ffe0ff */
[-C--:B------:R-:W-:Y:S02]  /*0770*/  IMAD R9, R23, R28.reuse, R9 ;  /* 0x0000001c17097224 */ /* 0x080fe400078e0209 */
[----:B------:R-:W-:-:S05]  /*0780*/  IMAD.WIDE.U32 R18, R22, R28, R16 ;  /* 0x0000001c16127225 */ /* 0x000fca00078e0010 */
[----:B------:R-:W-:-:S07]  /*0790*/  IADD3 R19, PT, PT, R19, R9, RZ ;  /* 0x0000000913137210 */ /* 0x000fce0007ffe0ff */
.L_x_11:
[----:B------:R-:W-:Y:S05]  /*07a0*/  @!P1 BRA `(.L_x_8) ;  /* 0x0000000000889947 */ /* 0x000fea0003800000 */
[----:B------:R-:W1:Y:S01]  /*07b0*/  LDC.64 R8, c[0x0][0x388] ;  /* 0x0000e200ff087b82 */ /* 0x000e620000000a00 */
[----:B------:R-:W-:Y:S02]  /*07c0*/  ISETP.NE.AND P0, PT, R2, 0x1, PT ;  /* 0x000000010200780c */ /* 0x000fe40003f05270 */
[----:B------:R-:W-:-:S04]  /*07d0*/  LOP3.LUT R0, R0, 0x1, RZ, 0xc0, !PT ;  /* 0x0000000100007812 */ /* 0x000fc800078ec0ff */
[----:B------:R-:W-:Y:S01]  /*07e0*/  ISETP.NE.U32.AND P1, PT, R0, 0x1, PT ;  /* 0x000000010000780c */ /* 0x000fe20003f25070 */
        /* <DEDUP_REMOVED lines=10> */
[----:B------:R-:W-:-:S03]  /*0890*/  @!P1 IADD3 R23, PT, PT, R5, R24, RZ ;  /* 0x0000001805179210 */ /* 0x000fc60007ffe0ff */
[----:B------:R-:W5:Y:S01]  /*08a0*/  @P0 LDG.E.64 R4, desc[UR12][R16.64+0x8] ;  /* 0x0000080c10040981 */ /* 0x000f62000c1e1b00 */
[----:B---3--:R-:W-:-:S04]  /*08b0*/  @!P1 IMAD.WIDE.U32 R24, R24, 0x8, R14 ;  /* 0x0000000818189825 */ /* 0x008fc800078e000e */
[----:B----4-:R-:W-:Y:S02]  /*08c0*/  @!P1 IMAD.WIDE R14, R23, 0x8, R12 ;  /* 0x00000008170e9825 */ /* 0x010fe400078e020c */
[----:B------:R-:W3:Y:S04]  /*08d0*/  @!P1 LDG.E.64 R12, desc[UR12][R24.64] ;  /* 0x0000000c180c9981 */ /* 0x000ee8000c1e1b00 */
[----:B------:R-:W3:Y:S01]  /*08e0*/  @!P1 LDG.E.64 R14, desc[UR12][R14.64] ;  /* 0x0000000c0e0e9981 */ /* 0x000ee2000c1e1b00 */
[----:B--2---:R-:W-:Y:S02]  /*08f0*/  @P0 IMAD R9, R9, R6, RZ ;  /* 0x0000000609090224 */ /* 0x004fe400078e02ff */
[----:B------:R-:W-:-:S04]  /*0900*/  @P0 IMAD.WIDE.U32 R22, R6, R8, R18 ;  /* 0x0000000806160225 */ /* 0x000fc800078e0012 */
[----:B------:R-:W-:Y:S02]  /*0910*/  @P0 IMAD R9, R7, R8, R9 ;  /* 0x0000000807090224 */ /* 0x000fe400078e0209 */
[----:B-----5:R-:W-:-:S03]  /*0920*/  @P0 IMAD R7, R11, R4, RZ ;  /* 0x000000040b070224 */ /* 0x020fc600078e02ff */
[----:B------:R-:W-:Y:S01]  /*0930*/  @P0 IADD3 R23, PT, PT, R23, R9, RZ ;  /* 0x0000000917170210 */ /* 0x000fe20007ffe0ff */
[-C--:B------:R-:W-:Y:S02]  /*0940*/  @P0 IMAD R9, R5, R10.reuse, R7 ;  /* 0x0000000a05090224 */ /* 0x080fe400078e0207 */
[----:B------:R-:W-:-:S04]  /*0950*/  @P0 IMAD.WIDE.U32 R4, R4, R10, R22 ;  /* 0x0000000a04040225 */ /* 0x000fc800078e0016 */
[----:B---3--:R-:W-:Y:S01]  /*0960*/  @!P1 IMAD R7, R13, R14, RZ ;  /* 0x0000000e0d079224 */ /* 0x008fe200078e02ff */
[----:B------:R-:W-:Y:S02]  /*0970*/  @P0 IADD3 R19, PT, PT, R5, R9, RZ ;  /* 0x0000000905130210 */ /* 0x000fe40007ffe0ff */
[----:B------:R-:W-:Y:S01]  /*0980*/  @P0 MOV R18, R4 ;  /* 0x0000000400120202 */ /* 0x000fe20000000f00 */
[----:B------:R-:W-:-:S04]  /*0990*/  @!P1 IMAD R7, R15, R12, R7 ;  /* 0x0000000c0f079224 */ /* 0x000fc800078e0207 */
[----:B------:R-:W-:-:S05]  /*09a0*/  @!P1 IMAD.WIDE.U32 R12, R14, R12, R18 ;  /* 0x0000000c0e0c9225 */ /* 0x000fca00078e0012 */
[----:B------:R-:W-:Y:S02]  /*09b0*/  @!P1 IADD3 R19, PT, PT, R13, R7, RZ ;  /* 0x000000070d139210 */ /* 0x000fe40007ffe0ff */
[----:B------:R-:W-:-:S07]  /*09c0*/  @!P1 MOV R18, R12 ;  /* 0x0000000c00129202 */ /* 0x000fce0000000f00 */
.L_x_8:
[----:B------:R-:W1:Y:S02]  /*09d0*/  LDC.64 R4, c[0x0][0x390] ;  /* 0x0000e400ff047b82 */ /* 0x000e640000000a00 */
[----:B-1----:R-:W-:-:S05]  /*09e0*/  IMAD.WIDE R2, R3, 0x8, R4 ;  /* 0x0000000803027825 */ /* 0x002fca00078e0204 */
[----:B0-----:R-:W-:Y:S01]  /*09f0*/  STG.E.64 desc[UR12][R2.64], R18 ;  /* 0x0000001202007986 */ /* 0x001fe2000c101b0c */
[----:B------:R-:W-:Y:S05]  /*0a00*/  EXIT ;  /* 0x000000000000794d */ /* 0x000fea0003800000 */
.L_x_12:
        /* <DEDUP_REMOVED lines=15> */
.L_x_14:


//--------------------- .nv.shared.reserved.0     --------------------------
	.section	.nv.shared.reserved.0,"aw",@nobits
	.weak		__nv_reservedSMEM_offset_0_alias
	.size		__nv_reservedSMEM_offset_0_alias, 0, 64
	.other		__nv_reservedSMEM_offset_0_alias,@"STO_CUDA_RESERVED_SHARED STV_DEFAULT"
__nv_reservedSMEM_offset_0_alias:
	.zero		0
	.zero		64


//--------------------- .nv.constant0._Z14matvecMul_flexPyS_S_i --------------------------
	.section	.nv.constant0._Z14matvecMul_flexPyS_S_i,"a",@progbits
	.sectionflags	@""
	.align	4
.nv.constant0._Z14matvecMul_flexPyS_S_i:
	.zero		924


//--------------------- .nv.constant0._Z9matvecMulPyS_S_i --------------------------
	.section	.nv.constant0._Z9matvecMulPyS_S_i,"a",@progbits
	.sectionflags	@""
	.align	4
.nv.constant0._Z9matvecMulPyS_S_i:
	.zero		924


//--------------------- SYMBOLS --------------------------

	.type		.nv.reservedSmem.offset0,@object
	.size		.nv.reservedSmem.offset0,0x4
